//
// Generated by NVIDIA NVVM Compiler
//
// Compiler Build ID: CL-36424714
// Cuda compilation tools, release 13.0, V13.0.88
// Based on NVVM 20.0.0
//

.version 9.0
.target sm_100
.address_size 64

	// .globl	_Z9kernel_1dv
.extern .func  (.param .b32 func_retval0) vprintf
(
	.param .b64 vprintf_param_0,
	.param .b64 vprintf_param_1
)
;
.global .align 1 .b8 $str[43] = {98, 108, 111, 99, 107, 73, 100, 120, 46, 120, 32, 37, 100, 44, 32, 116, 104, 114, 101, 97, 100, 73, 100, 120, 46, 120, 32, 37, 100, 44, 32, 105, 110, 100, 101, 120, 95, 120, 32, 37, 100, 10};
.global .align 1 .b8 $str$1[43] = {98, 108, 111, 99, 107, 73, 100, 120, 46, 121, 32, 37, 100, 44, 32, 116, 104, 114, 101, 97, 100, 73, 100, 120, 46, 121, 32, 37, 100, 44, 32, 105, 110, 100, 101, 120, 95, 121, 32, 37, 100, 10};
.global .align 1 .b8 $str$2[2] = {10};

.visible .entry _Z9kernel_1dv()
{
	.local .align 8 .b8 	__local_depot0[16];
	.reg .b64 	%SP;
	.reg .b64 	%SPL;
	.reg .b32 	%r<15>;
	.reg .b64 	%rd<9>;

	mov.u64 	%SPL, __local_depot0;
	cvta.local.u64 	%SP, %SPL;
	add.u64 	%rd1, %SP, 0;
	add.u64 	%rd2, %SPL, 0;
	mov.u32 	%r1, %ctaid.x;
	mov.u32 	%r2, %ntid.x;
	mov.u32 	%r3, %tid.x;
	mad.lo.s32 	%r4, %r1, %r2, %r3;
	mov.u32 	%r5, %ctaid.y;
	mov.u32 	%r6, %ntid.y;
	mov.u32 	%r7, %tid.y;
	mad.lo.s32 	%r8, %r5, %r6, %r7;
	st.local.v2.u32 	[%rd2], {%r1, %r3};
	st.local.u32 	[%rd2+8], %r4;
	mov.u64 	%rd3, $str;
	cvta.global.u64 	%rd4, %rd3;
	{ // callseq 0, 0
	.param .b64 param0;
	st.param.b64 	[param0], %rd4;
	.param .b64 param1;
	st.param.b64 	[param1], %rd1;
	.param .b32 retval0;
	call.uni (retval0), 
	vprintf, 
	(
	param0, 
	param1
	);
	ld.param.b32 	%r9, [retval0];
	} // callseq 0
	st.local.v2.u32 	[%rd2], {%r5, %r7};
	st.local.u32 	[%rd2+8], %r8;
	mov.u64 	%rd5, $str$1;
	cvta.global.u64 	%rd6, %rd5;
	{ // callseq 1, 0
	.param .b64 param0;
	st.param.b64 	[param0], %rd6;
	.param .b64 param1;
	st.param.b64 	[param1], %rd1;
	.param .b32 retval0;
	call.uni (retval0), 
	vprintf, 
	(
	param0, 
	param1
	);
	ld.param.b32 	%r11, [retval0];
	} // callseq 1
	mov.u64 	%rd7, $str$2;
	cvta.global.u64 	%rd8, %rd7;
	{ // callseq 2, 0
	.param .b64 param0;
	st.param.b64 	[param0], %rd8;
	.param .b64 param1;
	st.param.b64 	[param1], 0;
	.param .b32 retval0;
	call.uni (retval0), 
	vprintf, 
	(
	param0, 
	param1
	);
	ld.param.b32 	%r13, [retval0];
	} // callseq 2
	ret;

}


// ===== COMPILED SASS (sm_100) =====

	.target	sm_100

	.elftype	@"ET_EXEC"


//--------------------- .note.nv.tkinfo           --------------------------
	.section	.note.nv.tkinfo,"",@"SHT_NOTE"
	.sectionflags	@"SHF_NOTE_NV_TKINFO"
	.tkinfo
        /*0018*/ 	.word	0x00000002
        /*0030*/ 	.string	""
        /*0030*/ 	.string	"ptxas"
        /*0030*/ 	.string	"Cuda compilation tools, release 13.0, V13.0.88"
        /*0030*/ 	.string	"Build cuda_13.0.r13.0/compiler.36424714_0"
        /*0030*/ 	.string	"-arch sm_100 -m 64 "



//--------------------- .note.nv.cuinfo           --------------------------
	.section	.note.nv.cuinfo,"",@"SHT_NOTE"
	.sectionflags	@"SHF_NOTE_NV_CUINFO"
        /*0018*/ 	.short	0x0002
        /*001a*/ 	.short	0x0064
        /*001c*/ 	.short	0x0082
	.zero		2


//--------------------- .nv.info                  --------------------------
	.section	.nv.info,"",@"SHT_CUDA_INFO"
	.align	4


	//----- nvinfo : EIATTR_REGCOUNT
	.align		4
        /*0000*/ 	.byte	0x04, 0x2f
        /*0002*/ 	.short	(.L_4 - .L_3)
	.align		4
.L_3:
        /*0004*/ 	.word	index@(_Z9kernel_1dv)
        /*0008*/ 	.word	0x00000019


	//----- nvinfo : EIATTR_FRAME_SIZE
	.align		4
.L_4:
        /*000c*/ 	.byte	0x04, 0x11
        /*000e*/ 	.short	(.L_6 - .L_5)
	.align		4
.L_5:
        /*0010*/ 	.word	index@(_Z9kernel_1dv)
        /*0014*/ 	.word	0x00000010


	//----- nvinfo : EIATTR_MIN_STACK_SIZE
	.align		4
.L_6:
        /*0018*/ 	.byte	0x04, 0x12
        /*001a*/ 	.short	(.L_8 - .L_7)
	.align		4
.L_7:
        /*001c*/ 	.word	index@(_Z9kernel_1dv)
        /*0020*/ 	.word	0x00000010
.L_8:


//--------------------- .nv.compat                --------------------------
	.section	.nv.compat,"",@"SHT_CUDA_COMPAT_INFO"
	.align	4
        /*0000*/ 	.byte	0x02, 0x09, 0x00, 0x00, 0x02, 0x02, 0x01, 0x00, 0x02, 0x05, 0x05, 0x00, 0x03, 0x07, 0x01, 0x01
        /*0010*/ 	.byte	0x02, 0x03, 0x00, 0x00, 0x02, 0x06, 0x01, 0x00, 0x04, 0x0b, 0x08, 0x00, 0x09, 0x00, 0x00, 0x00
        /*0020*/ 	.byte	0x00, 0x00, 0x00, 0x00


//--------------------- .nv.info._Z9kernel_1dv    --------------------------
	.section	.nv.info._Z9kernel_1dv,"",@"SHT_CUDA_INFO"
	.sectionflags	@""
	.align	4


	//----- nvinfo : EIATTR_CUDA_API_VERSION
	.align		4
        /*0000*/ 	.byte	0x04, 0x37
        /*0002*/ 	.short	(.L_10 - .L_9)
.L_9:
        /*0004*/ 	.word	0x00000082


	//----- nvinfo : EIATTR_SPARSE_MMA_MASK
	.align		4
.L_10:
        /*0008*/ 	.byte	0x03, 0x50
        /*000a*/ 	.short	0x0000


	//----- nvinfo : EIATTR_MAXREG_COUNT
	.align		4
        /*000c*/ 	.byte	0x03, 0x1b
        /*000e*/ 	.short	0x00ff


	//----- nvinfo : EIATTR_EXTERNS
	.align		4
        /*0010*/ 	.byte	0x04, 0x0f
        /*0012*/ 	.short	(.L_12 - .L_11)


	//   ....[0]....
	.align		4
.L_11:
        /*0014*/ 	.word	index@(vprintf)


	//----- nvinfo : EIATTR_MERCURY_ISA_VERSION
	.align		4
.L_12:
        /*0018*/ 	.byte	0x03, 0x5f
        /*001a*/ 	.short	0x0101


	//----- nvinfo : EIATTR_VRC_CTA_INIT_COUNT
	.align		4
        /*001c*/ 	.byte	0x02, 0x4a
	.zero		1
	.zero		1


	//----- nvinfo : EIATTR_SYSCALL_OFFSETS
	.align		4
        /*0020*/ 	.byte	0x04, 0x46
        /*0022*/ 	.short	(.L_14 - .L_13)


	//   ....[0]....
.L_13:
        /*0024*/ 	.word	0x00000180


	//   ....[1]....
        /*0028*/ 	.word	0x00000220


	//   ....[2]....
        /*002c*/ 	.word	0x00000290


	//----- nvinfo : EIATTR_EXIT_INSTR_OFFSETS
	.align		4
.L_14:
        /*0030*/ 	.byte	0x04, 0x1c
        /*0032*/ 	.short	(.L_16 - .L_15)


	//   ....[0]....
.L_15:
        /*0034*/ 	.word	0x000002a0


	//----- nvinfo : EIATTR_SW_WAR
	.align		4
.L_16:
        /*0038*/ 	.byte	0x04, 0x36
        /*003a*/ 	.short	(.L_18 - .L_17)
.L_17:
        /*003c*/ 	.word	0x00000008
.L_18:


//--------------------- .nv.callgraph             --------------------------
	.section	.nv.callgraph,"",@"SHT_CUDA_CALLGRAPH"
	.align	4
	.sectionentsize	8
	.align		4
        /*0000*/ 	.word	0x00000000
	.align		4
        /*0004*/ 	.word	0xffffffff
	.align		4
        /*0008*/ 	.word	index@(_Z9kernel_1dv)
	.align		4
        /*000c*/ 	.word	index@(vprintf)
	.align		4
        /*0010*/ 	.word	0x00000000
	.align		4
        /*0014*/ 	.word	0xfffffffe
	.align		4
        /*0018*/ 	.word	0x00000000
	.align		4
        /*001c*/ 	.word	0xfffffffd
	.align		4
        /*0020*/ 	.word	0x00000000
	.align		4
        /*0024*/ 	.word	0xfffffffc


//--------------------- .nv.constant4             --------------------------
	.section	.nv.constant4,"a",@progbits
	.align	8
	.align		8
.nv.constant4:
        /*0000*/ 	.dword	vprintf
	.align		8
        /*0008*/ 	.dword	$str
	.align		8
        /*0010*/ 	.dword	$str$1
	.align		8
        /*0018*/ 	.dword	$str$2


//--------------------- .text._Z9kernel_1dv       --------------------------
	.section	.text._Z9kernel_1dv,"ax",@progbits
	.align	128
        .global         _Z9kernel_1dv
        .type           _Z9kernel_1dv,@function
        .size           _Z9kernel_1dv,(.L_x_4 - _Z9kernel_1dv)
        .other          _Z9kernel_1dv,@"STO_CUDA_ENTRY STV_DEFAULT"
_Z9kernel_1dv:
.text._Z9kernel_1dv:
[----:B------:R-:W0:Y:S01]  /*0000*/  LDC R1, c[0x0][0x37c] ;  /* 0x0000df00ff017b82 */ /* 0x000e220000000800 */
[----:B------:R-:W1:Y:S01]  /*0010*/  S2R R10, SR_CTAID.X ;  /* 0x00000000000a7919 */ /* 0x000e620000002500 */
[----:B------:R-:W2:Y:S01]  /*0020*/  LDCU UR5, c[0x0][0x2fc] ;  /* 0x00005f80ff0577ac */ /* 0x000ea20008000800 */
[----:B0-----:R-:W-:Y:S01]  /*0030*/  VIADD R1, R1, 0xfffffff0 ;  /* 0xfffffff001017836 */ /* 0x001fe20000000000 */
[----:B------:R-:W-:Y:S01]  /*0040*/  MOV R2, 0x0 ;  /* 0x0000000000027802 */ /* 0x000fe20000000f00 */
[----:B------:R-:W1:Y:S01]  /*0050*/  S2R R11, SR_TID.X ;  /* 0x00000000000b7919 */ /* 0x000e620000002100 */
[----:B------:R-:W1:Y:S02]  /*0060*/  LDCU UR6, c[0x0][0x360] ;  /* 0x00006c00ff0677ac */ /* 0x000e640008000800 */
[----:B------:R0:W3:Y:S01]  /*0070*/  LDC.64 R8, c[0x4][R2] ;  /* 0x0100000002087b82 */ /* 0x0000e20000000a00 */
[----:B------:R-:W4:Y:S01]  /*0080*/  S2R R16, SR_CTAID.Y ;  /* 0x0000000000107919 */ /* 0x000f220000002600 */
[----:B------:R-:W5:Y:S01]  /*0090*/  LDCU UR4, c[0x0][0x2f8] ;  /* 0x00005f00ff0477ac */ /* 0x000f620008000800 */
[----:B------:R-:W4:Y:S01]  /*00a0*/  S2R R17, SR_TID.Y ;  /* 0x0000000000117919 */ /* 0x000f220000002200 */
[----:B------:R-:W0:Y:S01]  /*00b0*/  LDCU.64 UR8, c[0x4][0x8] ;  /* 0x01000100ff0877ac */ /* 0x000e220008000a00 */
[----:B-----5:R-:W-:-:S04]  /*00c0*/  IADD3 R19, P0, PT, R1, UR4, RZ ;  /* 0x0000000401137c10 */ /* 0x020fc8000ff1e0ff */
[----:B--2---:R-:W-:Y:S01]  /*00d0*/  IADD3.X R22, PT, PT, RZ, UR5, RZ, P0, !PT ;  /* 0x00000005ff167c10 */ /* 0x004fe200087fe4ff */
[----:B0-----:R-:W-:Y:S02]  /*00e0*/  IMAD.U32 R4, RZ, RZ, UR8 ;  /* 0x00000008ff047e24 */ /* 0x001fe4000f8e00ff */
[----:B------:R-:W-:Y:S01]  /*00f0*/  IMAD.U32 R5, RZ, RZ, UR9 ;  /* 0x00000009ff057e24 */ /* 0x000fe2000f8e00ff */
[----:B------:R-:W-:Y:S01]  /*0100*/  MOV R7, R22 ;  /* 0x0000001600077202 */ /* 0x000fe20000000f00 */
[----:B-1----:R-:W-:Y:S01]  /*0110*/  IMAD R0, R10, UR6, R11 ;  /* 0x000000060a007c24 */ /* 0x002fe2000f8e020b */
[----:B------:R0:W-:Y:S01]  /*0120*/  STL.64 [R1], R10 ;  /* 0x0000000a01007387 */ /* 0x0001e20000100a00 */
[----:B------:R-:W4:Y:S01]  /*0130*/  LDCU UR6, c[0x0][0x364] ;  /* 0x00006c80ff0677ac */ /* 0x000f220008000800 */
[----:B------:R-:W-:Y:S02]  /*0140*/  IMAD.MOV.U32 R6, RZ, RZ, R19 ;  /* 0x000000ffff067224 */ /* 0x000fe400078e0013 */
[----:B------:R0:W-:Y:S02]  /*0150*/  STL [R1+0x8], R0 ;  /* 0x0000080001007387 */ /* 0x0001e40000100800 */
[----:B0--34-:R-:W-:-:S07]  /*0160*/  IMAD R18, R16, UR6, R17 ;  /* 0x0000000610127c24 */ /* 0x019fce000f8e0211 */
[----:B------:R-:W-:-:S07]  /*0170*/  LEPC R20, `(.L_x_0) ;  /* 0x000000001014794e */ /* 0x000fce0000000000 */
[----:B------:R-:W-:Y:S05]  /*0180*/  CALL.ABS.NOINC R8 ;  /* 0x0000000008007343 */ /* 0x000fea0003c00000 */
.L_x_0:
[----:B------:R0:W-:Y:S01]  /*0190*/  STL.64 [R1], R16 ;  /* 0x0000001001007387 */ /* 0x0001e20000100a00 */
[----:B------:R0:W1:Y:S01]  /*01a0*/  LDC.64 R8, c[0x4][R2] ;  /* 0x0100000002087b82 */ /* 0x0000620000000a00 */
[----:B------:R-:W2:Y:S01]  /*01b0*/  LDCU.64 UR4, c[0x4][0x10] ;  /* 0x01000200ff0477ac */ /* 0x000ea20008000a00 */
[----:B------:R-:W-:Y:S01]  /*01c0*/  IMAD.MOV.U32 R6, RZ, RZ, R19 ;  /* 0x000000ffff067224 */ /* 0x000fe200078e0013 */
[----:B------:R0:W-:Y:S01]  /*01d0*/  STL [R1+0x8], R18 ;  /* 0x0000081201007387 */ /* 0x0001e20000100800 */
[----:B------:R-:W-:Y:S01]  /*01e0*/  MOV R7, R22 ;  /* 0x0000001600077202 */ /* 0x000fe20000000f00 */
[----:B--2---:R-:W-:Y:S01]  /*01f0*/  IMAD.U32 R4, RZ, RZ, UR4 ;  /* 0x00000004ff047e24 */ /* 0x004fe2000f8e00ff */
[----:B0-----:R-:W-:-:S07]  /*0200*/  MOV R5, UR5 ;  /* 0x0000000500057c02 */ /* 0x001fce0008000f00 */
[----:B------:R-:W-:-:S07]  /*0210*/  LEPC R20, `(.L_x_1) ;  /* 0x000000001014794e */ /* 0x000fce0000000000 */
[----:B-1----:R-:W-:Y:S05]  /*0220*/  CALL.ABS.NOINC R8 ;  /* 0x0000000008007343 */ /* 0x002fea0003c00000 */
.L_x_1:
[----:B------:R-:W0:Y:S01]  /*0230*/  LDC.64 R2, c[0x4][R2] ;  /* 0x0100000002027b82 */ /* 0x000e220000000a00 */
[----:B------:R-:W1:Y:S01]  /*0240*/  LDCU.64 UR4, c[0x4][0x18] ;  /* 0x01000300ff0477ac */ /* 0x000e620008000a00 */
[----:B------:R-:W-:Y:S01]  /*0250*/  CS2R R6, SRZ ;  /* 0x0000000000067805 */ /* 0x000fe2000001ff00 */
[----:B-1----:R-:W-:Y:S01]  /*0260*/  IMAD.U32 R4, RZ, RZ, UR4 ;  /* 0x00000004ff047e24 */ /* 0x002fe2000f8e00ff */
[----:B------:R-:W-:-:S07]  /*0270*/  MOV R5, UR5 ;  /* 0x0000000500057c02 */ /* 0x000fce0008000f00 */
[----:B------:R-:W-:-:S07]  /*0280*/  LEPC R20, `(.L_x_2) ;  /* 0x000000001014794e */ /* 0x000fce0000000000 */
[----:B0-----:R-:W-:Y:S05]  /*0290*/  CALL.ABS.NOINC R2 ;  /* 0x0000000002007343 */ /* 0x001fea0003c00000 */
.L_x_2:
[----:B------:R-:W-:Y:S05]  /*02a0*/  EXIT ;  /* 0x000000000000794d */ /* 0x000fea0003800000 */
.L_x_3:
[----:B------:R-:W-:-:S00]  /*02b0*/  BRA `(.L_x_3) ;  /* 0xfffffffc00fc7947 */ /* 0x000fc0000383ffff */
[----:B------:R-:W-:-:S00]  /*02c0*/  NOP ;  /* 0x0000000000007918 */ /* 0x000fc00000000000 */
        /* <DEDUP_REMOVED lines=11> */
.L_x_4:


//--------------------- .nv.global.init           --------------------------
	.section	.nv.global.init,"aw",@progbits
.nv.global.init:
	.type		$str$2,@object
	.size		$str$2,($str - $str$2)
$str$2:
        /*0000*/ 	.byte	0x0a, 0x00
	.type		$str,@object
	.size		$str,($str$1 - $str)
$str:
        /*0002*/ 	.byte	0x62, 0x6c, 0x6f, 0x63, 0x6b, 0x49, 0x64, 0x78, 0x2e, 0x78, 0x20, 0x25, 0x64, 0x2c, 0x20, 0x74
        /*0012*/ 	.byte	0x68, 0x72, 0x65, 0x61, 0x64, 0x49, 0x64, 0x78, 0x2e, 0x78, 0x20, 0x25, 0x64, 0x2c, 0x20, 0x69
        /*0022*/ 	.byte	0x6e, 0x64, 0x65, 0x78, 0x5f, 0x78, 0x20, 0x25, 0x64, 0x0a, 0x00
	.type		$str$1,@object
	.size		$str$1,(.L_1 - $str$1)
$str$1:
        /*002d*/ 	.byte	0x62, 0x6c, 0x6f, 0x63, 0x6b, 0x49, 0x64, 0x78, 0x2e, 0x79, 0x20, 0x25, 0x64, 0x2c, 0x20, 0x74
        /*003d*/ 	.byte	0x68, 0x72, 0x65, 0x61, 0x64, 0x49, 0x64, 0x78, 0x2e, 0x79, 0x20, 0x25, 0x64, 0x2c, 0x20, 0x69
        /*004d*/ 	.byte	0x6e, 0x64, 0x65, 0x78, 0x5f, 0x79, 0x20, 0x25, 0x64, 0x0a, 0x00
.L_1:


//--------------------- .nv.shared.reserved.0     --------------------------
	.section	.nv.shared.reserved.0,"aw",@nobits
	.weak		__nv_reservedSMEM_offset_0_alias
	.size		__nv_reservedSMEM_offset_0_alias, 0, 64
	.other		__nv_reservedSMEM_offset_0_alias,@"STO_CUDA_RESERVED_SHARED STV_DEFAULT"
__nv_reservedSMEM_offset_0_alias:
	.zero		0
	.zero		64


//--------------------- .nv.constant0._Z9kernel_1dv --------------------------
	.section	.nv.constant0._Z9kernel_1dv,"a",@progbits
	.sectionflags	@""
	.align	4
.nv.constant0._Z9kernel_1dv:
	.zero		896


//--------------------- SYMBOLS --------------------------

	.type		.nv.reservedSmem.offset0,@object
	.size		.nv.reservedSmem.offset0,0x4
	.type		vprintf,@function
